//
// Generated by NVIDIA NVVM Compiler
//
// Compiler Build ID: CL-36424714
// Cuda compilation tools, release 13.0, V13.0.88
// Based on NVVM 20.0.0
//

.version 9.0
.target sm_100
.address_size 64

	// .globl	_Z16transform_matrixPfii

.visible .entry _Z16transform_matrixPfii(
	.param .u64 .ptr .align 1 _Z16transform_matrixPfii_param_0,
	.param .u32 _Z16transform_matrixPfii_param_1,
	.param .u32 _Z16transform_matrixPfii_param_2
)
{
	.reg .pred 	%p<24>;
	.reg .b32 	%r<29>;
	.reg .b32 	%f<75>;
	.reg .b64 	%rd<5>;

	ld.param.u64 	%rd2, [_Z16transform_matrixPfii_param_0];
	ld.param.u32 	%r4, [_Z16transform_matrixPfii_param_1];
	ld.param.u32 	%r5, [_Z16transform_matrixPfii_param_2];
	mov.u32 	%r6, %ctaid.x;
	mov.u32 	%r7, %ntid.x;
	mov.u32 	%r8, %tid.x;
	mad.lo.s32 	%r1, %r6, %r7, %r8;
	mov.u32 	%r9, %ctaid.y;
	mov.u32 	%r10, %ntid.y;
	mov.u32 	%r11, %tid.y;
	mad.lo.s32 	%r12, %r9, %r10, %r11;
	setp.ge.s32 	%p1, %r1, %r4;
	setp.ge.s32 	%p2, %r12, %r5;
	or.pred  	%p3, %p1, %p2;
	mov.f32 	%f74, 0f3F800000;
	@%p3 bra 	$L__BB0_10;
	cvta.to.global.u64 	%rd3, %rd2;
	mad.lo.s32 	%r13, %r5, %r1, %r12;
	mul.wide.s32 	%rd4, %r13, 4;
	add.s64 	%rd1, %rd3, %rd4;
	ld.global.f32 	%f1, [%rd1];
	add.s32 	%r14, %r1, 1;
	setp.eq.s32 	%p4, %r14, 0;
	cvt.rn.f32.s32 	%f2, %r14;
	mul.f32 	%f12, %f2, 0f3F000000;
	cvt.rzi.f32.f32 	%f13, %f12;
	add.f32 	%f14, %f13, %f13;
	sub.f32 	%f15, %f2, %f14;
	abs.f32 	%f3, %f15;
	abs.f32 	%f4, %f1;
	setp.lt.f32 	%p5, %f4, 0f00800000;
	mul.f32 	%f16, %f4, 0f4B800000;
	selp.f32 	%f17, %f16, %f4, %p5;
	selp.f32 	%f18, 0fC1C00000, 0f00000000, %p5;
	mov.b32 	%r15, %f17;
	add.s32 	%r16, %r15, -1060439283;
	and.b32  	%r17, %r16, -8388608;
	sub.s32 	%r18, %r15, %r17;
	mov.b32 	%f19, %r18;
	cvt.rn.f32.s32 	%f20, %r17;
	fma.rn.f32 	%f21, %f20, 0f34000000, %f18;
	add.f32 	%f22, %f19, 0fBF800000;
	add.f32 	%f23, %f19, 0f3F800000;
	rcp.approx.ftz.f32 	%f24, %f23;
	add.f32 	%f25, %f22, %f22;
	mul.f32 	%f26, %f25, %f24;
	mul.f32 	%f27, %f26, %f26;
	sub.f32 	%f28, %f22, %f26;
	add.f32 	%f29, %f28, %f28;
	neg.f32 	%f30, %f26;
	fma.rn.f32 	%f31, %f30, %f22, %f29;
	mul.rn.f32 	%f32, %f24, %f31;
	fma.rn.f32 	%f33, %f27, 0f3A2C32E4, 0f3B52E7DB;
	fma.rn.f32 	%f34, %f33, %f27, 0f3C93BB73;
	fma.rn.f32 	%f35, %f34, %f27, 0f3DF6384F;
	mul.rn.f32 	%f36, %f35, %f27;
	fma.rn.f32 	%f37, %f26, 0f3FB8AA3B, %f21;
	sub.f32 	%f38, %f21, %f37;
	fma.rn.f32 	%f39, %f26, 0f3FB8AA3B, %f38;
	fma.rn.f32 	%f40, %f32, 0f3FB8AA3B, %f39;
	fma.rn.f32 	%f41, %f26, 0f32A55E34, %f40;
	mul.f32 	%f42, %f36, 0f40400000;
	fma.rn.f32 	%f43, %f42, %f32, %f41;
	fma.rn.f32 	%f44, %f36, %f26, %f43;
	add.rn.f32 	%f45, %f37, %f44;
	neg.f32 	%f46, %f37;
	add.rn.f32 	%f47, %f45, %f46;
	neg.f32 	%f48, %f47;
	add.rn.f32 	%f49, %f44, %f48;
	mul.rn.f32 	%f50, %f45, %f2;
	neg.f32 	%f51, %f50;
	fma.rn.f32 	%f52, %f45, %f2, %f51;
	fma.rn.f32 	%f53, %f49, %f2, %f52;
	cvt.rni.f32.f32 	%f54, %f50;
	sub.f32 	%f55, %f50, %f54;
	add.f32 	%f56, %f55, %f53;
	fma.rn.f32 	%f57, %f56, 0f391FCB8E, 0f3AAF85ED;
	fma.rn.f32 	%f58, %f57, %f56, 0f3C1D9856;
	fma.rn.f32 	%f59, %f58, %f56, 0f3D6357BB;
	fma.rn.f32 	%f60, %f59, %f56, 0f3E75FDEC;
	fma.rn.f32 	%f61, %f60, %f56, 0f3F317218;
	fma.rn.f32 	%f62, %f61, %f56, 0f3F800000;
	cvt.rzi.s32.f32 	%r19, %f54;
	setp.gt.f32 	%p6, %f54, 0f00000000;
	selp.b32 	%r20, 0, -2097152000, %p6;
	add.s32 	%r21, %r20, 2130706432;
	mov.b32 	%f63, %r21;
	mul.f32 	%f64, %f62, %f63;
	shl.b32 	%r22, %r19, 23;
	sub.s32 	%r23, %r22, %r20;
	mov.b32 	%f65, %r23;
	mul.f32 	%f66, %f64, %f65;
	abs.f32 	%f67, %f50;
	setp.gt.f32 	%p7, %f67, 0f43180000;
	setp.lt.f32 	%p8, %f50, 0f00000000;
	selp.f32 	%f68, 0f00000000, 0f7F800000, %p8;
	selp.f32 	%f5, %f68, %f66, %p7;
	setp.eq.f32 	%p9, %f1, 0f3F800000;
	or.pred  	%p10, %p9, %p4;
	@%p10 bra 	$L__BB0_9;
	setp.num.f32 	%p11, %f4, %f4;
	abs.f32 	%f69, %f2;
	setp.num.f32 	%p12, %f69, %f69;
	and.pred  	%p13, %p11, %p12;
	@%p13 bra 	$L__BB0_4;
	add.rn.f32 	%f74, %f1, %f2;
	bra.uni 	$L__BB0_9;
$L__BB0_4:
	setp.neu.f32 	%p14, %f1, 0f00000000;
	setp.neu.f32 	%p15, %f4, 0f7F800000;
	and.pred  	%p16, %p14, %p15;
	@%p16 bra 	$L__BB0_6;
	setp.neu.f32 	%p22, %f3, 0f3F800000;
	add.f32 	%f72, %f1, %f1;
	mov.b32 	%r24, %f72;
	setp.lt.s32 	%p23, %r1, -1;
	xor.b32  	%r25, %r24, 2139095040;
	selp.b32 	%r26, %r25, %r24, %p23;
	and.b32  	%r27, %r26, 2147483647;
	selp.b32 	%r28, %r27, %r26, %p22;
	mov.b32 	%f74, %r28;
	bra.uni 	$L__BB0_9;
$L__BB0_6:
	setp.eq.f32 	%p17, %f1, 0fBF800000;
	setp.eq.f32 	%p18, %f69, 0f7F800000;
	and.pred  	%p19, %p17, %p18;
	@%p19 bra 	$L__BB0_9;
	setp.geu.f32 	%p20, %f1, 0f00000000;
	mov.f32 	%f74, %f5;
	@%p20 bra 	$L__BB0_9;
	setp.neu.f32 	%p21, %f3, 0f3F800000;
	neg.f32 	%f71, %f5;
	selp.f32 	%f74, %f5, %f71, %p21;
$L__BB0_9:
	st.global.f32 	[%rd1], %f74;
$L__BB0_10:
	ret;

}


// ===== COMPILED SASS (sm_100) =====

	.target	sm_100

	.elftype	@"ET_EXEC"


//--------------------- .note.nv.tkinfo           --------------------------
	.section	.note.nv.tkinfo,"",@"SHT_NOTE"
	.sectionflags	@"SHF_NOTE_NV_TKINFO"
	.tkinfo
        /*0018*/ 	.word	0x00000002
        /*0030*/ 	.string	""
        /*0030*/ 	.string	"ptxas"
        /*0030*/ 	.string	"Cuda compilation tools, release 13.0, V13.0.88"
        /*0030*/ 	.string	"Build cuda_13.0.r13.0/compiler.36424714_0"
        /*0030*/ 	.string	"-arch sm_100 -m 64 "



//--------------------- .note.nv.cuinfo           --------------------------
	.section	.note.nv.cuinfo,"",@"SHT_NOTE"
	.sectionflags	@"SHF_NOTE_NV_CUINFO"
        /*0018*/ 	.short	0x0002
        /*001a*/ 	.short	0x0064
        /*001c*/ 	.short	0x0082
	.zero		2


//--------------------- .nv.info                  --------------------------
	.section	.nv.info,"",@"SHT_CUDA_INFO"
	.align	4


	//----- nvinfo : EIATTR_REGCOUNT
	.align		4
        /*0000*/ 	.byte	0x04, 0x2f
        /*0002*/ 	.short	(.L_1 - .L_0)
	.align		4
.L_0:
        /*0004*/ 	.word	index@(_Z16transform_matrixPfii)
        /*0008*/ 	.word	0x00000011


	//----- nvinfo : EIATTR_FRAME_SIZE
	.align		4
.L_1:
        /*000c*/ 	.byte	0x04, 0x11
        /*000e*/ 	.short	(.L_3 - .L_2)
	.align		4
.L_2:
        /*0010*/ 	.word	index@(_Z16transform_matrixPfii)
        /*0014*/ 	.word	0x00000000


	//----- nvinfo : EIATTR_MIN_STACK_SIZE
	.align		4
.L_3:
        /*0018*/ 	.byte	0x04, 0x12
        /*001a*/ 	.short	(.L_5 - .L_4)
	.align		4
.L_4:
        /*001c*/ 	.word	index@(_Z16transform_matrixPfii)
        /*0020*/ 	.word	0x00000000
.L_5:


//--------------------- .nv.compat                --------------------------
	.section	.nv.compat,"",@"SHT_CUDA_COMPAT_INFO"
	.align	4
        /*0000*/ 	.byte	0x02, 0x09, 0x00, 0x00, 0x02, 0x02, 0x01, 0x00, 0x02, 0x05, 0x05, 0x00, 0x03, 0x07, 0x01, 0x01
        /*0010*/ 	.byte	0x02, 0x03, 0x00, 0x00, 0x02, 0x06, 0x01, 0x00, 0x04, 0x0b, 0x08, 0x00, 0x01, 0x00, 0x00, 0x00
        /*0020*/ 	.byte	0x00, 0x00, 0x00, 0x00


//--------------------- .nv.info._Z16transform_matrixPfii --------------------------
	.section	.nv.info._Z16transform_matrixPfii,"",@"SHT_CUDA_INFO"
	.sectionflags	@""
	.align	4


	//----- nvinfo : EIATTR_CUDA_API_VERSION
	.align		4
        /*0000*/ 	.byte	0x04, 0x37
        /*0002*/ 	.short	(.L_7 - .L_6)
.L_6:
        /*0004*/ 	.word	0x00000082


	//----- nvinfo : EIATTR_KPARAM_INFO
	.align		4
.L_7:
        /*0008*/ 	.byte	0x04, 0x17
        /*000a*/ 	.short	(.L_9 - .L_8)
.L_8:
        /*000c*/ 	.word	0x00000000
        /*0010*/ 	.short	0x0002
        /*0012*/ 	.short	0x000c
        /*0014*/ 	.byte	0x00, 0xf0, 0x11, 0x00


	//----- nvinfo : EIATTR_KPARAM_INFO
	.align		4
.L_9:
        /*0018*/ 	.byte	0x04, 0x17
        /*001a*/ 	.short	(.L_11 - .L_10)
.L_10:
        /*001c*/ 	.word	0x00000000
        /*0020*/ 	.short	0x0001
        /*0022*/ 	.short	0x0008
        /*0024*/ 	.byte	0x00, 0xf0, 0x11, 0x00


	//----- nvinfo : EIATTR_KPARAM_INFO
	.align		4
.L_11:
        /*0028*/ 	.byte	0x04, 0x17
        /*002a*/ 	.short	(.L_13 - .L_12)
.L_12:
        /*002c*/ 	.word	0x00000000
        /*0030*/ 	.short	0x0000
        /*0032*/ 	.short	0x0000
        /*0034*/ 	.byte	0x00, 0xf5, 0x21, 0x00


	//----- nvinfo : EIATTR_SPARSE_MMA_MASK
	.align		4
.L_13:
        /*0038*/ 	.byte	0x03, 0x50
        /*003a*/ 	.short	0x0000


	//----- nvinfo : EIATTR_MAXREG_COUNT
	.align		4
        /*003c*/ 	.byte	0x03, 0x1b
        /*003e*/ 	.short	0x00ff


	//----- nvinfo : EIATTR_MERCURY_ISA_VERSION
	.align		4
        /*0040*/ 	.byte	0x03, 0x5f
        /*0042*/ 	.short	0x0101


	//----- nvinfo : EIATTR_VRC_CTA_INIT_COUNT
	.align		4
        /*0044*/ 	.byte	0x02, 0x4a
	.zero		1
	.zero		1


	//----- nvinfo : EIATTR_EXIT_INSTR_OFFSETS
	.align		4
        /*0048*/ 	.byte	0x04, 0x1c
        /*004a*/ 	.short	(.L_15 - .L_14)


	//   ....[0]....
.L_14:
        /*004c*/ 	.word	0x000000c0


	//   ....[1]....
        /*0050*/ 	.word	0x000006d0


	//----- nvinfo : EIATTR_CRS_STACK_SIZE
	.align		4
.L_15:
        /*0054*/ 	.byte	0x04, 0x1e
        /*0056*/ 	.short	(.L_17 - .L_16)
.L_16:
        /*0058*/ 	.word	0x00000000


	//----- nvinfo : EIATTR_CBANK_PARAM_SIZE
	.align		4
.L_17:
        /*005c*/ 	.byte	0x03, 0x19
        /*005e*/ 	.short	0x0010


	//----- nvinfo : EIATTR_PARAM_CBANK
	.align		4
        /*0060*/ 	.byte	0x04, 0x0a
        /*0062*/ 	.short	(.L_19 - .L_18)
	.align		4
.L_18:
        /*0064*/ 	.word	index@(.nv.constant0._Z16transform_matrixPfii)
        /*0068*/ 	.short	0x0380
        /*006a*/ 	.short	0x0010


	//----- nvinfo : EIATTR_SW_WAR
	.align		4
.L_19:
        /*006c*/ 	.byte	0x04, 0x36
        /*006e*/ 	.short	(.L_21 - .L_20)
.L_20:
        /*0070*/ 	.word	0x00000008
.L_21:


//--------------------- .nv.callgraph             --------------------------
	.section	.nv.callgraph,"",@"SHT_CUDA_CALLGRAPH"
	.align	4
	.sectionentsize	8
	.align		4
        /*0000*/ 	.word	0x00000000
	.align		4
        /*0004*/ 	.word	0xffffffff
	.align		4
        /*0008*/ 	.word	0x00000000
	.align		4
        /*000c*/ 	.word	0xfffffffe
	.align		4
        /*0010*/ 	.word	0x00000000
	.align		4
        /*0014*/ 	.word	0xfffffffd
	.align		4
        /*0018*/ 	.word	0x00000000
	.align		4
        /*001c*/ 	.word	0xfffffffc


//--------------------- .text._Z16transform_matrixPfii --------------------------
	.section	.text._Z16transform_matrixPfii,"ax",@progbits
	.align	128
        .global         _Z16transform_matrixPfii
        .type           _Z16transform_matrixPfii,@function
        .size           _Z16transform_matrixPfii,(.L_x_3 - _Z16transform_matrixPfii)
        .other          _Z16transform_matrixPfii,@"STO_CUDA_ENTRY STV_DEFAULT"
_Z16transform_matrixPfii:
.text._Z16transform_matrixPfii:
[----:B------:R-:W-:Y:S01]  /*0000*/  LDC R1, c[0x0][0x37c] ;  /* 0x0000df00ff017b82 */ /* 0x000fe20000000800 */
[----:B------:R-:W0:Y:S07]  /*0010*/  S2R R2, SR_TID.Y ;  /* 0x0000000000027919 */ /* 0x000e2e0000002200 */
[----:B------:R-:W1:Y:S01]  /*0020*/  LDC R0, c[0x0][0x360] ;  /* 0x0000d800ff007b82 */ /* 0x000e620000000800 */
[----:B------:R-:W2:Y:S01]  /*0030*/  LDCU.64 UR6, c[0x0][0x388] ;  /* 0x00007100ff0677ac */ /* 0x000ea20008000a00 */
[----:B------:R-:W1:Y:S06]  /*0040*/  S2R R3, SR_TID.X ;  /* 0x0000000000037919 */ /* 0x000e6c0000002100 */
[----:B------:R-:W0:Y:S08]  /*0050*/  S2UR UR5, SR_CTAID.Y ;  /* 0x00000000000579c3 */ /* 0x000e300000002600 */
[----:B------:R-:W0:Y:S08]  /*0060*/  LDC R5, c[0x0][0x364] ;  /* 0x0000d900ff057b82 */ /* 0x000e300000000800 */
[----:B------:R-:W1:Y:S01]  /*0070*/  S2UR UR4, SR_CTAID.X ;  /* 0x00000000000479c3 */ /* 0x000e620000002500 */
[----:B0-----:R-:W-:-:S05]  /*0080*/  IMAD R5, R5, UR5, R2 ;  /* 0x0000000505057c24 */ /* 0x001fca000f8e0202 */
[----:B--2---:R-:W-:Y:S01]  /*0090*/  ISETP.GE.AND P0, PT, R5, UR7, PT ;  /* 0x0000000705007c0c */ /* 0x004fe2000bf06270 */
[----:B-1----:R-:W-:-:S05]  /*00a0*/  IMAD R0, R0, UR4, R3 ;  /* 0x0000000400007c24 */ /* 0x002fca000f8e0203 */
[----:B------:R-:W-:-:S13]  /*00b0*/  ISETP.GE.OR P0, PT, R0, UR6, P0 ;  /* 0x0000000600007c0c */ /* 0x000fda0008706670 */
[----:B------:R-:W-:Y:S05]  /*00c0*/  @P0 EXIT ;  /* 0x000000000000094d */ /* 0x000fea0003800000 */
[----:B------:R-:W0:Y:S01]  /*00d0*/  LDC.64 R2, c[0x0][0x380] ;  /* 0x0000e000ff027b82 */ /* 0x000e220000000a00 */
[----:B------:R-:W1:Y:S01]  /*00e0*/  LDCU.64 UR4, c[0x0][0x358] ;  /* 0x00006b00ff0477ac */ /* 0x000e620008000a00 */
[----:B------:R-:W-:-:S04]  /*00f0*/  IMAD R5, R0, UR7, R5 ;  /* 0x0000000700057c24 */ /* 0x000fc8000f8e0205 */
[----:B0-----:R-:W-:-:S05]  /*0100*/  IMAD.WIDE R2, R5, 0x4, R2 ;  /* 0x0000000405027825 */ /* 0x001fca00078e0202 */
[----:B-1----:R-:W2:Y:S01]  /*0110*/  LDG.E R4, desc[UR4][R2.64] ;  /* 0x0000000402047981 */ /* 0x002ea2000c1e1900 */
[----:B------:R-:W-:Y:S01]  /*0120*/  HFMA2 R13, -RZ, RZ, 0.771484375, 0.21533203125 ;  /* 0x3a2c32e4ff0d7431 */ /* 0x000fe200000001ff */
[----:B------:R-:W-:Y:S01]  /*0130*/  BSSY.RECONVERGENT B0, `(.L_x_0) ;  /* 0x0000058000007945 */ /* 0x000fe20003800200 */
[C---:B--2---:R-:W-:Y:S01]  /*0140*/  FMUL R5, |R4|.reuse, 16777216 ;  /* 0x4b80000004057820 */ /* 0x044fe20000400200 */
[----:B------:R-:W-:-:S04]  /*0150*/  FSETP.GEU.AND P0, PT, |R4|, 1.175494350822287508e-38, PT ;  /* 0x008000000400780b */ /* 0x000fc80003f0e200 */
[----:B------:R-:W-:-:S04]  /*0160*/  FSEL R5, R5, |R4|, !P0 ;  /* 0x4000000405057208 */ /* 0x000fc80004000000 */
[----:B------:R-:W-:-:S04]  /*0170*/  IADD3 R6, PT, PT, R5, -0x3f3504f3, RZ ;  /* 0xc0cafb0d05067810 */ /* 0x000fc80007ffe0ff */
[----:B------:R-:W-:-:S04]  /*0180*/  LOP3.LUT R6, R6, 0xff800000, RZ, 0xc0, !PT ;  /* 0xff80000006067812 */ /* 0x000fc800078ec0ff */
[-C--:B------:R-:W-:Y:S02]  /*0190*/  IADD3 R5, PT, PT, R5, -R6.reuse, RZ ;  /* 0x8000000605057210 */ /* 0x080fe40007ffe0ff */
[----:B------:R-:W-:-:S03]  /*01a0*/  I2FP.F32.S32 R6, R6 ;  /* 0x0000000600067245 */ /* 0x000fc60000201400 */
[C---:B------:R-:W-:Y:S01]  /*01b0*/  FADD R8, R5.reuse, 1 ;  /* 0x3f80000005087421 */ /* 0x040fe20000000000 */
[----:B------:R-:W-:Y:S01]  /*01c0*/  FADD R7, R5, -1 ;  /* 0xbf80000005077421 */ /* 0x000fe20000000000 */
[----:B------:R-:W-:-:S03]  /*01d0*/  FSEL R5, RZ, -24, P0 ;  /* 0xc1c00000ff057808 */ /* 0x000fc60000000000 */
[----:B------:R-:W-:Y:S01]  /*01e0*/  FADD R9, R7, R7 ;  /* 0x0000000707097221 */ /* 0x000fe20000000000 */
[----:B------:R-:W0:Y:S01]  /*01f0*/  MUFU.RCP R8, R8 ;  /* 0x0000000800087308 */ /* 0x000e220000001000 */
[----:B------:R-:W-:Y:S02]  /*0200*/  FFMA R6, R6, 1.1920928955078125e-07, R5 ;  /* 0x3400000006067823 */ /* 0x000fe40000000005 */
[----:B0-----:R-:W-:-:S04]  /*0210*/  FMUL R9, R8, R9 ;  /* 0x0000000908097220 */ /* 0x001fc80000400000 */
[----:B------:R-:W-:Y:S01]  /*0220*/  FADD R11, R7, -R9 ;  /* 0x80000009070b7221 */ /* 0x000fe20000000000 */
[C---:B------:R-:W-:Y:S01]  /*0230*/  FMUL R10, R9.reuse, R9 ;  /* 0x00000009090a7220 */ /* 0x040fe20000400000 */
[----:B------:R-:W-:Y:S02]  /*0240*/  FFMA R5, R9, 1.4426950216293334961, R6 ;  /* 0x3fb8aa3b09057823 */ /* 0x000fe40000000006 */
[----:B------:R-:W-:Y:S01]  /*0250*/  FADD R12, R11, R11 ;  /* 0x0000000b0b0c7221 */ /* 0x000fe20000000000 */
[----:B------:R-:W-:Y:S01]  /*0260*/  FFMA R11, R10, R13, 0.0032181653659790754318 ;  /* 0x3b52e7db0a0b7423 */ /* 0x000fe2000000000d */
[----:B------:R-:W-:Y:S02]  /*0270*/  FADD R6, R6, -R5 ;  /* 0x8000000506067221 */ /* 0x000fe40000000000 */
[----:B------:R-:W-:Y:S01]  /*0280*/  FFMA R7, R7, -R9, R12 ;  /* 0x8000000907077223 */ /* 0x000fe2000000000c */
[----:B------:R-:W-:Y:S01]  /*0290*/  FFMA R11, R10, R11, 0.018033718690276145935 ;  /* 0x3c93bb730a0b7423 */ /* 0x000fe2000000000b */
[----:B------:R-:W-:Y:S01]  /*02a0*/  FFMA R6, R9, 1.4426950216293334961, R6 ;  /* 0x3fb8aa3b09067823 */ /* 0x000fe20000000006 */
[----:B------:R-:W-:Y:S01]  /*02b0*/  IADD3 R12, PT, PT, R0, 0x1, RZ ;  /* 0x00000001000c7810 */ /* 0x000fe20007ffe0ff */
[----:B------:R-:W-:Y:S01]  /*02c0*/  FMUL R7, R8, R7 ;  /* 0x0000000708077220 */ /* 0x000fe20000400000 */
[----:B------:R-:W-:-:S03]  /*02d0*/  FFMA R11, R10, R11, 0.12022458761930465698 ;  /* 0x3df6384f0a0b7423 */ /* 0x000fc6000000000b */
[----:B------:R-:W-:Y:S01]  /*02e0*/  FFMA R6, R7, 1.4426950216293334961, R6 ;  /* 0x3fb8aa3b07067823 */ /* 0x000fe20000000006 */
[----:B------:R-:W-:-:S03]  /*02f0*/  FMUL R10, R10, R11 ;  /* 0x0000000b0a0a7220 */ /* 0x000fc60000400000 */
[----:B------:R-:W-:Y:S01]  /*0300*/  FFMA R6, R9, 1.9251366722983220825e-08, R6 ;  /* 0x32a55e3409067823 */ /* 0x000fe20000000006 */
[----:B------:R-:W-:-:S04]  /*0310*/  FMUL R8, R10, 3 ;  /* 0x404000000a087820 */ /* 0x000fc80000400000 */
[----:B------:R-:W-:Y:S01]  /*0320*/  FFMA R6, R7, R8, R6 ;  /* 0x0000000807067223 */ /* 0x000fe20000000006 */
[----:B------:R-:W-:-:S03]  /*0330*/  I2FP.F32.S32 R7, R12 ;  /* 0x0000000c00077245 */ /* 0x000fc60000201400 */
[----:B------:R-:W-:-:S04]  /*0340*/  FFMA R10, R9, R10, R6 ;  /* 0x0000000a090a7223 */ /* 0x000fc80000000006 */
[----:B------:R-:W-:-:S04]  /*0350*/  FADD R8, R5, R10 ;  /* 0x0000000a05087221 */ /* 0x000fc80000000000 */
[----:B------:R-:W-:Y:S01]  /*0360*/  FMUL R6, R7, R8 ;  /* 0x0000000807067220 */ /* 0x000fe20000400000 */
[----:B------:R-:W-:-:S03]  /*0370*/  FADD R5, -R5, R8 ;  /* 0x0000000805057221 */ /* 0x000fc60000000100 */
[----:B------:R-:W0:Y:S01]  /*0380*/  FRND R9, R6 ;  /* 0x0000000600097307 */ /* 0x000e220000201000 */
[----:B------:R-:W-:Y:S01]  /*0390*/  FADD R10, R10, -R5 ;  /* 0x800000050a0a7221 */ /* 0x000fe20000000000 */
[C---:B------:R-:W-:Y:S01]  /*03a0*/  FFMA R5, R7.reuse, R8, -R6 ;  /* 0x0000000807057223 */ /* 0x040fe20000000806 */
[C---:B------:R-:W-:Y:S02]  /*03b0*/  FSETP.GT.AND P1, PT, |R6|.reuse, 152, PT ;  /* 0x431800000600780b */ /* 0x040fe40003f24200 */
[C---:B------:R-:W-:Y:S01]  /*03c0*/  FSETP.GEU.AND P2, PT, R6.reuse, RZ, PT ;  /* 0x000000ff0600720b */ /* 0x040fe20003f4e000 */
[----:B------:R-:W-:Y:S01]  /*03d0*/  FFMA R5, R7, R10, R5 ;  /* 0x0000000a07057223 */ /* 0x000fe20000000005 */
[----:B------:R-:W-:Y:S01]  /*03e0*/  MOV R10, 0x391fcb8e ;  /* 0x391fcb8e000a7802 */ /* 0x000fe20000000f00 */
[----:B------:R-:W1:Y:S01]  /*03f0*/  F2I.NTZ R11, R6 ;  /* 0x00000006000b7305 */ /* 0x000e620000203100 */
[----:B0-----:R-:W-:Y:S01]  /*0400*/  FADD R8, R6, -R9 ;  /* 0x8000000906087221 */ /* 0x001fe20000000000 */
[----:B------:R-:W-:-:S03]  /*0410*/  FSETP.GT.AND P0, PT, R9, RZ, PT ;  /* 0x000000ff0900720b */ /* 0x000fc60003f04000 */
[----:B------:R-:W-:Y:S01]  /*0420*/  FADD R5, R5, R8 ;  /* 0x0000000805057221 */ /* 0x000fe20000000000 */
[----:B------:R-:W-:Y:S02]  /*0430*/  SEL R14, RZ, 0x83000000, P0 ;  /* 0x83000000ff0e7807 */ /* 0x000fe40000000000 */
[----:B------:R-:W-:Y:S01]  /*0440*/  ISETP.NE.AND P0, PT, R12, RZ, PT ;  /* 0x000000ff0c00720c */ /* 0x000fe20003f05270 */
[----:B------:R-:W-:-:S03]  /*0450*/  FFMA R8, R5, R10, 0.0013391353422775864601 ;  /* 0x3aaf85ed05087423 */ /* 0x000fc6000000000a */
[----:B------:R-:W-:Y:S01]  /*0460*/  FSETP.EQ.OR P0, PT, R4, 1, !P0 ;  /* 0x3f8000000400780b */ /* 0x000fe20004702400 */
[----:B------:R-:W-:-:S04]  /*0470*/  FFMA R8, R5, R8, 0.0096188392490148544312 ;  /* 0x3c1d985605087423 */ /* 0x000fc80000000008 */
[----:B------:R-:W-:-:S04]  /*0480*/  FFMA R8, R5, R8, 0.055503588169813156128 ;  /* 0x3d6357bb05087423 */ /* 0x000fc80000000008 */
[----:B------:R-:W-:Y:S01]  /*0490*/  FFMA R10, R5, R8, 0.24022644758224487305 ;  /* 0x3e75fdec050a7423 */ /* 0x000fe20000000008 */
[----:B------:R-:W-:-:S03]  /*04a0*/  FMUL R8, R7, 0.5 ;  /* 0x3f00000007087820 */ /* 0x000fc60000400000 */
[----:B------:R-:W-:-:S03]  /*04b0*/  FFMA R10, R5, R10, 0.69314718246459960938 ;  /* 0x3f317218050a7423 */ /* 0x000fc6000000000a */
[----:B------:R-:W0:Y:S01]  /*04c0*/  FRND.TRUNC R8, R8 ;  /* 0x0000000800087307 */ /* 0x000e22000020d000 */
[----:B------:R-:W-:Y:S01]  /*04d0*/  FFMA R10, R5, R10, 1 ;  /* 0x3f800000050a7423 */ /* 0x000fe2000000000a */
[----:B------:R-:W-:Y:S02]  /*04e0*/  IADD3 R5, PT, PT, R14, 0x7f000000, RZ ;  /* 0x7f0000000e057810 */ /* 0x000fe40007ffe0ff */
[----:B-1----:R-:W-:-:S03]  /*04f0*/  LEA R14, R11, -R14, 0x17 ;  /* 0x8000000e0b0e7211 */ /* 0x002fc600078eb8ff */
[----:B------:R-:W-:-:S04]  /*0500*/  FMUL R5, R10, R5 ;  /* 0x000000050a057220 */ /* 0x000fc80000400000 */
[----:B------:R-:W-:Y:S01]  /*0510*/  FMUL R14, R5, R14 ;  /* 0x0000000e050e7220 */ /* 0x000fe20000400000 */
[----:B------:R-:W-:Y:S01]  /*0520*/  HFMA2 R5, -RZ, RZ, 1.875, 0 ;  /* 0x3f800000ff057431 */ /* 0x000fe200000001ff */
[----:B------:R-:W-:Y:S01]  /*0530*/  @P1 FSEL R14, RZ, +INF , !P2 ;  /* 0x7f800000ff0e1808 */ /* 0x000fe20005000000 */
[----:B0-----:R-:W-:Y:S01]  /*0540*/  FADD R8, R8, R8 ;  /* 0x0000000808087221 */ /* 0x001fe20000000000 */
[----:B------:R-:W-:Y:S06]  /*0550*/  @P0 BRA `(.L_x_1) ;  /* 0x0000000000540947 */ /* 0x000fec0003800000 */
[----:B------:R-:W-:-:S04]  /*0560*/  FSETP.NAN.AND P0, PT, |R7|, |R7|, PT ;  /* 0x400000070700720b */ /* 0x000fc80003f08200 */
[----:B------:R-:W-:-:S13]  /*0570*/  FSETP.NUM.AND P0, PT, |R4|, |R4|, !P0 ;  /* 0x400000040400720b */ /* 0x000fda0004707200 */
[----:B------:R-:W-:Y:S01]  /*0580*/  @!P0 FADD R5, R4, R7 ;  /* 0x0000000704058221 */ /* 0x000fe20000000000 */
[----:B------:R-:W-:Y:S06]  /*0590*/  @!P0 BRA `(.L_x_1) ;  /* 0x0000000000448947 */ /* 0x000fec0003800000 */
[----:B------:R-:W-:Y:S01]  /*05a0*/  FSETP.NEU.AND P0, PT, |R4|, +INF , PT ;  /* 0x7f8000000400780b */ /* 0x000fe20003f0d200 */
[----:B------:R-:W-:-:S03]  /*05b0*/  FADD R8, R7, -R8 ;  /* 0x8000000807087221 */ /* 0x000fc60000000000 */
[----:B------:R-:W-:-:S04]  /*05c0*/  FSETP.NEU.AND P0, PT, R4, RZ, P0 ;  /* 0x000000ff0400720b */ /* 0x000fc8000070d000 */
[----:B------:R-:W-:Y:S02]  /*05d0*/  ISETP.GE.OR P1, PT, R0, -0x1, P0 ;  /* 0xffffffff0000780c */ /* 0x000fe40000726670 */
[----:B------:R-:W-:-:S07]  /*05e0*/  FSETP.NEU.AND P2, PT, |R8|, 1, !P0 ;  /* 0x3f8000000800780b */ /* 0x000fce000474d200 */
[----:B------:R-:W-:-:S05]  /*05f0*/  @!P0 FADD R0, R4, R4 ;  /* 0x0000000404008221 */ /* 0x000fca0000000000 */
[----:B------:R-:W-:-:S04]  /*0600*/  @!P1 LOP3.LUT R0, R0, 0x7f800000, RZ, 0x3c, !PT ;  /* 0x7f80000000009812 */ /* 0x000fc800078e3cff */
[----:B------:R-:W-:-:S04]  /*0610*/  @P2 LOP3.LUT R0, R0, 0x7fffffff, RZ, 0xc0, !PT ;  /* 0x7fffffff00002812 */ /* 0x000fc800078ec0ff */
[----:B------:R-:W-:Y:S01]  /*0620*/  @!P0 MOV R5, R0 ;  /* 0x0000000000058202 */ /* 0x000fe20000000f00 */
[----:B------:R-:W-:Y:S06]  /*0630*/  @!P0 BRA `(.L_x_1) ;  /* 0x00000000001c8947 */ /* 0x000fec0003800000 */
[----:B------:R-:W-:Y:S02]  /*0640*/  FSETP.NEU.AND P0, PT, |R7|, +INF , PT ;  /* 0x7f8000000700780b */ /* 0x000fe40003f0d200 */
[----:B------:R-:W-:-:S13]  /*0650*/  FSETP.EQ.AND P1, PT, R4, -1, PT ;  /* 0xbf8000000400780b */ /* 0x000fda0003f22000 */
[----:B------:R-:W-:Y:S05]  /*0660*/  @!P0 BRA P1, `(.L_x_1) ;  /* 0x0000000000108947 */ /* 0x000fea0000800000 */
[----:B------:R-:W-:Y:S02]  /*0670*/  FSETP.GEU.AND P0, PT, R4, RZ, PT ;  /* 0x000000ff0400720b */ /* 0x000fe40003f0e000 */
[----:B------:R-:W-:-:S11]  /*0680*/  MOV R5, R14 ;  /* 0x0000000e00057202 */ /* 0x000fd60000000f00 */
[----:B------:R-:W-:-:S04]  /*0690*/  @!P0 FSETP.NEU.AND P1, PT, |R8|, 1, PT ;  /* 0x3f8000000800880b */ /* 0x000fc80003f2d200 */
[----:B------:R-:W-:-:S09]  /*06a0*/  @!P0 FSEL R5, R14, -R14, P1 ;  /* 0x8000000e0e058208 */ /* 0x000fd20000800000 */
.L_x_1:
[----:B------:R-:W-:Y:S05]  /*06b0*/  BSYNC.RECONVERGENT B0 ;  /* 0x0000000000007941 */ /* 0x000fea0003800200 */
.L_x_0:
[----:B------:R-:W-:Y:S01]  /*06c0*/  STG.E desc[UR4][R2.64], R5 ;  /* 0x0000000502007986 */ /* 0x000fe2000c101904 */
[----:B------:R-:W-:Y:S05]  /*06d0*/  EXIT ;  /* 0x000000000000794d */ /* 0x000fea0003800000 */
.L_x_2:
[----:B------:R-:W-:-:S00]  /*06e0*/  BRA `(.L_x_2) ;  /* 0xfffffffc00fc7947 */ /* 0x000fc0000383ffff */
[----:B------:R-:W-:-:S00]  /*06f0*/  NOP ;  /* 0x0000000000007918 */ /* 0x000fc00000000000 */
        /* <DEDUP_REMOVED lines=8> */
.L_x_3:


//--------------------- .nv.shared.reserved.0     --------------------------
	.section	.nv.shared.reserved.0,"aw",@nobits
	.weak		__nv_reservedSMEM_offset_0_alias
	.size		__nv_reservedSMEM_offset_0_alias, 0, 64
	.other		__nv_reservedSMEM_offset_0_alias,@"STO_CUDA_RESERVED_SHARED STV_DEFAULT"
__nv_reservedSMEM_offset_0_alias:
	.zero		0
	.zero		64


//--------------------- .nv.constant0._Z16transform_matrixPfii --------------------------
	.section	.nv.constant0._Z16transform_matrixPfii,"a",@progbits
	.sectionflags	@""
	.align	4
.nv.constant0._Z16transform_matrixPfii:
	.zero		912


//--------------------- SYMBOLS --------------------------

	.type		.nv.reservedSmem.offset0,@object
	.size		.nv.reservedSmem.offset0,0x4
